//
// Generated by NVIDIA NVVM Compiler
//
// Compiler Build ID: CL-36424714
// Cuda compilation tools, release 13.0, V13.0.88
// Based on NVVM 20.0.0
//

.version 9.0
.target sm_100
.address_size 64

	// .globl	_Z7count1sPiS_
// _ZZ7count1sPiS_E1x has been demoted

.visible .entry _Z7count1sPiS_(
	.param .u64 .ptr .align 1 _Z7count1sPiS__param_0,
	.param .u64 .ptr .align 1 _Z7count1sPiS__param_1
)
{
	.reg .pred 	%p<5>;
	.reg .b32 	%r<10>;
	.reg .b64 	%rd<7>;
	// demoted variable
	.shared .align 4 .u32 _ZZ7count1sPiS_E1x;
	ld.param.u64 	%rd1, [_Z7count1sPiS__param_0];
	ld.param.u64 	%rd2, [_Z7count1sPiS__param_1];
	mov.u32 	%r1, %tid.x;
	mov.u32 	%r3, %ctaid.x;
	mov.u32 	%r4, %ntid.x;
	mad.lo.s32 	%r2, %r3, %r4, %r1;
	setp.ne.s32 	%p1, %r1, 0;
	@%p1 bra 	$L__BB0_2;
	mov.b32 	%r5, 0;
	st.shared.u32 	[_ZZ7count1sPiS_E1x], %r5;
$L__BB0_2:
	bar.sync 	0;
	setp.gt.s32 	%p2, %r2, 999;
	@%p2 bra 	$L__BB0_5;
	cvta.to.global.u64 	%rd3, %rd1;
	mul.wide.s32 	%rd4, %r2, 4;
	add.s64 	%rd5, %rd3, %rd4;
	ld.global.u32 	%r6, [%rd5];
	setp.ne.s32 	%p3, %r6, 1;
	@%p3 bra 	$L__BB0_5;
	atom.shared.add.u32 	%r7, [_ZZ7count1sPiS_E1x], 1;
$L__BB0_5:
	setp.ne.s32 	%p4, %r1, 0;
	bar.sync 	0;
	@%p4 bra 	$L__BB0_7;
	ld.shared.u32 	%r8, [_ZZ7count1sPiS_E1x];
	cvta.to.global.u64 	%rd6, %rd2;
	atom.global.add.u32 	%r9, [%rd6], %r8;
$L__BB0_7:
	ret;

}


// ===== COMPILED SASS (sm_100) =====

	.target	sm_100

	.elftype	@"ET_EXEC"


//--------------------- .note.nv.tkinfo           --------------------------
	.section	.note.nv.tkinfo,"",@"SHT_NOTE"
	.sectionflags	@"SHF_NOTE_NV_TKINFO"
	.tkinfo
        /*0018*/ 	.word	0x00000002
        /*0030*/ 	.string	""
        /*0030*/ 	.string	"ptxas"
        /*0030*/ 	.string	"Cuda compilation tools, release 13.0, V13.0.88"
        /*0030*/ 	.string	"Build cuda_13.0.r13.0/compiler.36424714_0"
        /*0030*/ 	.string	"-arch sm_100 -m 64 "



//--------------------- .note.nv.cuinfo           --------------------------
	.section	.note.nv.cuinfo,"",@"SHT_NOTE"
	.sectionflags	@"SHF_NOTE_NV_CUINFO"
        /*0018*/ 	.short	0x0002
        /*001a*/ 	.short	0x0064
        /*001c*/ 	.short	0x0082
	.zero		2


//--------------------- .nv.info                  --------------------------
	.section	.nv.info,"",@"SHT_CUDA_INFO"
	.align	4


	//----- nvinfo : EIATTR_REGCOUNT
	.align		4
        /*0000*/ 	.byte	0x04, 0x2f
        /*0002*/ 	.short	(.L_1 - .L_0)
	.align		4
.L_0:
        /*0004*/ 	.word	index@(_Z7count1sPiS_)
        /*0008*/ 	.word	0x00000008


	//----- nvinfo : EIATTR_FRAME_SIZE
	.align		4
.L_1:
        /*000c*/ 	.byte	0x04, 0x11
        /*000e*/ 	.short	(.L_3 - .L_2)
	.align		4
.L_2:
        /*0010*/ 	.word	index@(_Z7count1sPiS_)
        /*0014*/ 	.word	0x00000000


	//----- nvinfo : EIATTR_MIN_STACK_SIZE
	.align		4
.L_3:
        /*0018*/ 	.byte	0x04, 0x12
        /*001a*/ 	.short	(.L_5 - .L_4)
	.align		4
.L_4:
        /*001c*/ 	.word	index@(_Z7count1sPiS_)
        /*0020*/ 	.word	0x00000000
.L_5:


//--------------------- .nv.compat                --------------------------
	.section	.nv.compat,"",@"SHT_CUDA_COMPAT_INFO"
	.align	4
        /*0000*/ 	.byte	0x02, 0x09, 0x00, 0x00, 0x02, 0x02, 0x01, 0x00, 0x02, 0x05, 0x05, 0x00, 0x03, 0x07, 0x01, 0x01
        /*0010*/ 	.byte	0x02, 0x03, 0x00, 0x00, 0x02, 0x06, 0x01, 0x00, 0x04, 0x0b, 0x08, 0x00, 0x09, 0x00, 0x00, 0x00
        /*0020*/ 	.byte	0x00, 0x00, 0x00, 0x00


//--------------------- .nv.info._Z7count1sPiS_   --------------------------
	.section	.nv.info._Z7count1sPiS_,"",@"SHT_CUDA_INFO"
	.sectionflags	@""
	.align	4


	//----- nvinfo : EIATTR_CUDA_API_VERSION
	.align		4
        /*0000*/ 	.byte	0x04, 0x37
        /*0002*/ 	.short	(.L_7 - .L_6)
.L_6:
        /*0004*/ 	.word	0x00000082


	//----- nvinfo : EIATTR_KPARAM_INFO
	.align		4
.L_7:
        /*0008*/ 	.byte	0x04, 0x17
        /*000a*/ 	.short	(.L_9 - .L_8)
.L_8:
        /*000c*/ 	.word	0x00000000
        /*0010*/ 	.short	0x0001
        /*0012*/ 	.short	0x0008
        /*0014*/ 	.byte	0x00, 0xf5, 0x21, 0x00


	//----- nvinfo : EIATTR_KPARAM_INFO
	.align		4
.L_9:
        /*0018*/ 	.byte	0x04, 0x17
        /*001a*/ 	.short	(.L_11 - .L_10)
.L_10:
        /*001c*/ 	.word	0x00000000
        /*0020*/ 	.short	0x0000
        /*0022*/ 	.short	0x0000
        /*0024*/ 	.byte	0x00, 0xf5, 0x21, 0x00


	//----- nvinfo : EIATTR_SPARSE_MMA_MASK
	.align		4
.L_11:
        /*0028*/ 	.byte	0x03, 0x50
        /*002a*/ 	.short	0x0000


	//----- nvinfo : EIATTR_MAXREG_COUNT
	.align		4
        /*002c*/ 	.byte	0x03, 0x1b
        /*002e*/ 	.short	0x00ff


	//----- nvinfo : EIATTR_NUM_BARRIERS
	.align		4
        /*0030*/ 	.byte	0x02, 0x4c
        /*0032*/ 	.byte	0x01
	.zero		1


	//----- nvinfo : EIATTR_MERCURY_ISA_VERSION
	.align		4
        /*0034*/ 	.byte	0x03, 0x5f
        /*0036*/ 	.short	0x0101


	//----- nvinfo : EIATTR_VRC_CTA_INIT_COUNT
	.align		4
        /*0038*/ 	.byte	0x02, 0x4a
	.zero		1
	.zero		1


	//----- nvinfo : EIATTR_EXIT_INSTR_OFFSETS
	.align		4
        /*003c*/ 	.byte	0x04, 0x1c
        /*003e*/ 	.short	(.L_13 - .L_12)


	//   ....[0]....
.L_12:
        /*0040*/ 	.word	0x000001a0


	//   ....[1]....
        /*0044*/ 	.word	0x00000210


	//----- nvinfo : EIATTR_CRS_STACK_SIZE
	.align		4
.L_13:
        /*0048*/ 	.byte	0x04, 0x1e
        /*004a*/ 	.short	(.L_15 - .L_14)
.L_14:
        /*004c*/ 	.word	0x00000000


	//----- nvinfo : EIATTR_CBANK_PARAM_SIZE
	.align		4
.L_15:
        /*0050*/ 	.byte	0x03, 0x19
        /*0052*/ 	.short	0x0010


	//----- nvinfo : EIATTR_PARAM_CBANK
	.align		4
        /*0054*/ 	.byte	0x04, 0x0a
        /*0056*/ 	.short	(.L_17 - .L_16)
	.align		4
.L_16:
        /*0058*/ 	.word	index@(.nv.constant0._Z7count1sPiS_)
        /*005c*/ 	.short	0x0380
        /*005e*/ 	.short	0x0010


	//----- nvinfo : EIATTR_SW_WAR
	.align		4
.L_17:
        /*0060*/ 	.byte	0x04, 0x36
        /*0062*/ 	.short	(.L_19 - .L_18)
.L_18:
        /*0064*/ 	.word	0x00000008
.L_19:


//--------------------- .nv.callgraph             --------------------------
	.section	.nv.callgraph,"",@"SHT_CUDA_CALLGRAPH"
	.align	4
	.sectionentsize	8
	.align		4
        /*0000*/ 	.word	0x00000000
	.align		4
        /*0004*/ 	.word	0xffffffff
	.align		4
        /*0008*/ 	.word	0x00000000
	.align		4
        /*000c*/ 	.word	0xfffffffe
	.align		4
        /*0010*/ 	.word	0x00000000
	.align		4
        /*0014*/ 	.word	0xfffffffd
	.align		4
        /*0018*/ 	.word	0x00000000
	.align		4
        /*001c*/ 	.word	0xfffffffc


//--------------------- .text._Z7count1sPiS_      --------------------------
	.section	.text._Z7count1sPiS_,"ax",@progbits
	.align	128
        .global         _Z7count1sPiS_
        .type           _Z7count1sPiS_,@function
        .size           _Z7count1sPiS_,(.L_x_3 - _Z7count1sPiS_)
        .other          _Z7count1sPiS_,@"STO_CUDA_ENTRY STV_DEFAULT"
_Z7count1sPiS_:
.text._Z7count1sPiS_:
[----:B------:R-:W-:Y:S01]  /*0000*/  LDC R1, c[0x0][0x37c] ;  /* 0x0000df00ff017b82 */ /* 0x000fe20000000800 */
[----:B------:R-:W0:Y:S07]  /*0010*/  S2R R5, SR_TID.X ;  /* 0x0000000000057919 */ /* 0x000e2e0000002100 */
[----:B------:R-:W1:Y:S01]  /*0020*/  S2UR UR4, SR_CTAID.X ;  /* 0x00000000000479c3 */ /* 0x000e620000002500 */
[----:B------:R-:W2:Y:S01]  /*0030*/  LDCU.64 UR6, c[0x0][0x358] ;  /* 0x00006b00ff0677ac */ /* 0x000ea20008000a00 */
[----:B------:R-:W-:Y:S06]  /*0040*/  BSSY.RECONVERGENT B0, `(.L_x_0) ;  /* 0x0000014000007945 */ /* 0x000fec0003800200 */
[----:B------:R-:W1:Y:S01]  /*0050*/  LDC R0, c[0x0][0x360] ;  /* 0x0000d800ff007b82 */ /* 0x000e620000000800 */
[----:B0-----:R-:W-:Y:S01]  /*0060*/  ISETP.NE.AND P0, PT, R5, RZ, PT ;  /* 0x000000ff0500720c */ /* 0x001fe20003f05270 */
[----:B-1----:R-:W-:-:S05]  /*0070*/  IMAD R5, R0, UR4, R5 ;  /* 0x0000000400057c24 */ /* 0x002fca000f8e0205 */
[----:B------:R-:W-:-:S07]  /*0080*/  ISETP.GT.AND P1, PT, R5, 0x3e7, PT ;  /* 0x000003e70500780c */ /* 0x000fce0003f24270 */
[----:B------:R-:W0:Y:S01]  /*0090*/  @!P0 S2R R3, SR_CgaCtaId ;  /* 0x0000000000038919 */ /* 0x000e220000008800 */
[----:B------:R-:W-:-:S04]  /*00a0*/  @!P0 MOV R0, 0x400 ;  /* 0x0000040000008802 */ /* 0x000fc80000000f00 */
[----:B0-----:R-:W-:-:S05]  /*00b0*/  @!P0 LEA R0, R3, R0, 0x18 ;  /* 0x0000000003008211 */ /* 0x001fca00078ec0ff */
[----:B------:R0:W-:Y:S01]  /*00c0*/  @!P0 STS [R0], RZ ;  /* 0x000000ff00008388 */ /* 0x0001e20000000800 */
[----:B------:R-:W-:Y:S06]  /*00d0*/  BAR.SYNC.DEFER_BLOCKING 0x0 ;  /* 0x0000000000007b1d */ /* 0x000fec0000010000 */
[----:B--2---:R-:W-:Y:S05]  /*00e0*/  @P1 BRA `(.L_x_1) ;  /* 0x0000000000241947 */ /* 0x004fea0003800000 */
[----:B------:R-:W1:Y:S02]  /*00f0*/  LDC.64 R2, c[0x0][0x380] ;  /* 0x0000e000ff027b82 */ /* 0x000e640000000a00 */
[----:B-1----:R-:W-:-:S06]  /*0100*/  IMAD.WIDE R2, R5, 0x4, R2 ;  /* 0x0000000405027825 */ /* 0x002fcc00078e0202 */
[----:B------:R-:W2:Y:S02]  /*0110*/  LDG.E R2, desc[UR6][R2.64] ;  /* 0x0000000602027981 */ /* 0x000ea4000c1e1900 */
[----:B--2---:R-:W-:-:S13]  /*0120*/  ISETP.NE.AND P1, PT, R2, 0x1, PT ;  /* 0x000000010200780c */ /* 0x004fda0003f25270 */
[----:B------:R-:W-:Y:S05]  /*0130*/  @P1 BRA `(.L_x_1) ;  /* 0x0000000000101947 */ /* 0x000fea0003800000 */
[----:B------:R-:W1:Y:S01]  /*0140*/  S2UR UR5, SR_CgaCtaId ;  /* 0x00000000000579c3 */ /* 0x000e620000008800 */
[----:B------:R-:W-:Y:S02]  /*0150*/  UMOV UR4, 0x400 ;  /* 0x0000040000047882 */ /* 0x000fe40000000000 */
[----:B-1----:R-:W-:-:S09]  /*0160*/  ULEA UR4, UR5, UR4, 0x18 ;  /* 0x0000000405047291 */ /* 0x002fd2000f8ec0ff */
[----:B------:R-:W-:Y:S03]  /*0170*/  ATOMS.POPC.INC.32 RZ, [UR4] ;  /* 0x00000000ffff7f8c */ /* 0x000fe6000d800004 */
.L_x_1:
[----:B------:R-:W-:Y:S05]  /*0180*/  BSYNC.RECONVERGENT B0 ;  /* 0x0000000000007941 */ /* 0x000fea0003800200 */
.L_x_0:
[----:B------:R-:W-:Y:S06]  /*0190*/  BAR.SYNC.DEFER_BLOCKING 0x0 ;  /* 0x0000000000007b1d */ /* 0x000fec0000010000 */
[----:B------:R-:W-:Y:S05]  /*01a0*/  @P0 EXIT ;  /* 0x000000000000094d */ /* 0x000fea0003800000 */
[----:B------:R-:W1:Y:S01]  /*01b0*/  S2UR UR5, SR_CgaCtaId ;  /* 0x00000000000579c3 */ /* 0x000e620000008800 */
[----:B------:R-:W-:-:S07]  /*01c0*/  UMOV UR4, 0x400 ;  /* 0x0000040000047882 */ /* 0x000fce0000000000 */
[----:B------:R-:W2:Y:S01]  /*01d0*/  LDC.64 R2, c[0x0][0x388] ;  /* 0x0000e200ff027b82 */ /* 0x000ea20000000a00 */
[----:B-1----:R-:W-:-:S09]  /*01e0*/  ULEA UR4, UR5, UR4, 0x18 ;  /* 0x0000000405047291 */ /* 0x002fd2000f8ec0ff */
[----:B------:R-:W2:Y:S04]  /*01f0*/  LDS R5, [UR4] ;  /* 0x00000004ff057984 */ /* 0x000ea80008000800 */
[----:B--2---:R-:W-:Y:S01]  /*0200*/  REDG.E.ADD.STRONG.GPU desc[UR6][R2.64], R5 ;  /* 0x000000050200798e */ /* 0x004fe2000c12e106 */
[----:B------:R-:W-:Y:S05]  /*0210*/  EXIT ;  /* 0x000000000000794d */ /* 0x000fea0003800000 */
.L_x_2:
[----:B------:R-:W-:-:S00]  /*0220*/  BRA `(.L_x_2) ;  /* 0xfffffffc00fc7947 */ /* 0x000fc0000383ffff */
[----:B------:R-:W-:-:S00]  /*0230*/  NOP ;  /* 0x0000000000007918 */ /* 0x000fc00000000000 */
        /* <DEDUP_REMOVED lines=12> */
.L_x_3:


//--------------------- .nv.shared._Z7count1sPiS_ --------------------------
	.section	.nv.shared._Z7count1sPiS_,"aw",@nobits
	.sectionflags	@""
	.align	4
.nv.shared._Z7count1sPiS_:
	.zero		1028


//--------------------- .nv.shared.reserved.0     --------------------------
	.section	.nv.shared.reserved.0,"aw",@nobits
	.weak		__nv_reservedSMEM_offset_0_alias
	.size		__nv_reservedSMEM_offset_0_alias, 0, 64
	.other		__nv_reservedSMEM_offset_0_alias,@"STO_CUDA_RESERVED_SHARED STV_DEFAULT"
__nv_reservedSMEM_offset_0_alias:
	.zero		0
	.zero		64


//--------------------- .nv.constant0._Z7count1sPiS_ --------------------------
	.section	.nv.constant0._Z7count1sPiS_,"a",@progbits
	.sectionflags	@""
	.align	4
.nv.constant0._Z7count1sPiS_:
	.zero		912


//--------------------- SYMBOLS --------------------------

	.type		.nv.reservedSmem.offset0,@object
	.size		.nv.reservedSmem.offset0,0x4
	.type		.nv.reservedSmem.cap,@object
	.size		.nv.reservedSmem.cap,0x4
